//
// Generated by NVIDIA NVVM Compiler
//
// Compiler Build ID: CL-36424714
// Cuda compilation tools, release 13.0, V13.0.88
// Based on NVVM 20.0.0
//

.version 9.0
.target sm_100
.address_size 64

	// .globl	_Z23mma_16x16x32_simulationPK6__halfS1_Pf

.visible .entry _Z23mma_16x16x32_simulationPK6__halfS1_Pf(
	.param .u64 .ptr .align 1 _Z23mma_16x16x32_simulationPK6__halfS1_Pf_param_0,
	.param .u64 .ptr .align 1 _Z23mma_16x16x32_simulationPK6__halfS1_Pf_param_1,
	.param .u64 .ptr .align 1 _Z23mma_16x16x32_simulationPK6__halfS1_Pf_param_2
)
{
	.reg .pred 	%p<2>;
	.reg .b32 	%r<36>;
	.reg .b32 	%f<18>;
	.reg .b64 	%rd<9>;

	ld.param.u64 	%rd1, [_Z23mma_16x16x32_simulationPK6__halfS1_Pf_param_0];
	ld.param.u64 	%rd2, [_Z23mma_16x16x32_simulationPK6__halfS1_Pf_param_1];
	ld.param.u64 	%rd3, [_Z23mma_16x16x32_simulationPK6__halfS1_Pf_param_2];
	mov.u32 	%r1, %tid.x;
	setp.gt.u32 	%p1, %r1, 31;
	@%p1 bra 	$L__BB0_2;
	cvta.to.global.u64 	%rd4, %rd1;
	cvta.to.global.u64 	%rd5, %rd2;
	cvta.to.global.u64 	%rd6, %rd3;
	mov.b32 	%r2, 32;
	wmma.load.a.sync.aligned.row.m16n16k16.global.f16 	{%r3, %r4, %r5, %r6, %r7, %r8, %r9, %r10}, [%rd4], %r2;
	mov.b32 	%r11, 16;
	wmma.load.b.sync.aligned.col.m16n16k16.global.f16 	{%r12, %r13, %r14, %r15, %r16, %r17, %r18, %r19}, [%rd5], %r11;
	mov.f32 	%f1, 0f00000000;
	wmma.mma.sync.aligned.row.col.m16n16k16.f32.f32 {%f2, %f3, %f4, %f5, %f6, %f7, %f8, %f9}, {%r3, %r4, %r5, %r6, %r7, %r8, %r9, %r10}, {%r12, %r13, %r14, %r15, %r16, %r17, %r18, %r19}, {%f1, %f1, %f1, %f1, %f1, %f1, %f1, %f1};
	add.s64 	%rd7, %rd4, 32;
	wmma.load.a.sync.aligned.row.m16n16k16.global.f16 	{%r20, %r21, %r22, %r23, %r24, %r25, %r26, %r27}, [%rd7], %r2;
	add.s64 	%rd8, %rd5, 512;
	wmma.load.b.sync.aligned.col.m16n16k16.global.f16 	{%r28, %r29, %r30, %r31, %r32, %r33, %r34, %r35}, [%rd8], %r11;
	wmma.mma.sync.aligned.row.col.m16n16k16.f32.f32 {%f10, %f11, %f12, %f13, %f14, %f15, %f16, %f17}, {%r20, %r21, %r22, %r23, %r24, %r25, %r26, %r27}, {%r28, %r29, %r30, %r31, %r32, %r33, %r34, %r35}, {%f2, %f3, %f4, %f5, %f6, %f7, %f8, %f9};
	wmma.store.d.sync.aligned.row.m16n16k16.global.f32 	[%rd6], {%f10, %f11, %f12, %f13, %f14, %f15, %f16, %f17}, %r11;
$L__BB0_2:
	ret;

}
	// .globl	_Z21mma_16x16x16_baselinePK6__halfS1_Pf
.visible .entry _Z21mma_16x16x16_baselinePK6__halfS1_Pf(
	.param .u64 .ptr .align 1 _Z21mma_16x16x16_baselinePK6__halfS1_Pf_param_0,
	.param .u64 .ptr .align 1 _Z21mma_16x16x16_baselinePK6__halfS1_Pf_param_1,
	.param .u64 .ptr .align 1 _Z21mma_16x16x16_baselinePK6__halfS1_Pf_param_2
)
{
	.reg .pred 	%p<2>;
	.reg .b32 	%r<20>;
	.reg .b32 	%f<10>;
	.reg .b64 	%rd<7>;

	ld.param.u64 	%rd1, [_Z21mma_16x16x16_baselinePK6__halfS1_Pf_param_0];
	ld.param.u64 	%rd2, [_Z21mma_16x16x16_baselinePK6__halfS1_Pf_param_1];
	ld.param.u64 	%rd3, [_Z21mma_16x16x16_baselinePK6__halfS1_Pf_param_2];
	mov.u32 	%r1, %tid.x;
	setp.gt.u32 	%p1, %r1, 31;
	@%p1 bra 	$L__BB1_2;
	cvta.to.global.u64 	%rd4, %rd1;
	cvta.to.global.u64 	%rd5, %rd2;
	cvta.to.global.u64 	%rd6, %rd3;
	mov.b32 	%r2, 32;
	wmma.load.a.sync.aligned.row.m16n16k16.global.f16 	{%r3, %r4, %r5, %r6, %r7, %r8, %r9, %r10}, [%rd4], %r2;
	mov.b32 	%r11, 16;
	wmma.load.b.sync.aligned.col.m16n16k16.global.f16 	{%r12, %r13, %r14, %r15, %r16, %r17, %r18, %r19}, [%rd5], %r11;
	mov.f32 	%f1, 0f00000000;
	wmma.mma.sync.aligned.row.col.m16n16k16.f32.f32 {%f2, %f3, %f4, %f5, %f6, %f7, %f8, %f9}, {%r3, %r4, %r5, %r6, %r7, %r8, %r9, %r10}, {%r12, %r13, %r14, %r15, %r16, %r17, %r18, %r19}, {%f1, %f1, %f1, %f1, %f1, %f1, %f1, %f1};
	wmma.store.d.sync.aligned.row.m16n16k16.global.f32 	[%rd6], {%f2, %f3, %f4, %f5, %f6, %f7, %f8, %f9}, %r11;
$L__BB1_2:
	ret;

}


// ===== COMPILED SASS (sm_100) =====

	.target	sm_100

	.elftype	@"ET_EXEC"


//--------------------- .note.nv.tkinfo           --------------------------
	.section	.note.nv.tkinfo,"",@"SHT_NOTE"
	.sectionflags	@"SHF_NOTE_NV_TKINFO"
	.tkinfo
        /*0018*/ 	.word	0x00000002
        /*0030*/ 	.string	""
        /*0030*/ 	.string	"ptxas"
        /*0030*/ 	.string	"Cuda compilation tools, release 13.0, V13.0.88"
        /*0030*/ 	.string	"Build cuda_13.0.r13.0/compiler.36424714_0"
        /*0030*/ 	.string	"-arch sm_100 -m 64 "



//--------------------- .note.nv.cuinfo           --------------------------
	.section	.note.nv.cuinfo,"",@"SHT_NOTE"
	.sectionflags	@"SHF_NOTE_NV_CUINFO"
        /*0018*/ 	.short	0x0002
        /*001a*/ 	.short	0x0064
        /*001c*/ 	.short	0x0082
	.zero		2


//--------------------- .nv.info                  --------------------------
	.section	.nv.info,"",@"SHT_CUDA_INFO"
	.align	4


	//----- nvinfo : EIATTR_REGCOUNT
	.align		4
        /*0000*/ 	.byte	0x04, 0x2f
        /*0002*/ 	.short	(.L_1 - .L_0)
	.align		4
.L_0:
        /*0004*/ 	.word	index@(_Z23mma_16x16x32_simulationPK6__halfS1_Pf)
        /*0008*/ 	.word	0x0000001c


	//----- nvinfo : EIATTR_FRAME_SIZE
	.align		4
.L_1:
        /*000c*/ 	.byte	0x04, 0x11
        /*000e*/ 	.short	(.L_3 - .L_2)
	.align		4
.L_2:
        /*0010*/ 	.word	index@(_Z23mma_16x16x32_simulationPK6__halfS1_Pf)
        /*0014*/ 	.word	0x00000000


	//----- nvinfo : EIATTR_REGCOUNT
	.align		4
.L_3:
        /*0018*/ 	.byte	0x04, 0x2f
        /*001a*/ 	.short	(.L_5 - .L_4)
	.align		4
.L_4:
        /*001c*/ 	.word	index@(_Z21mma_16x16x16_baselinePK6__halfS1_Pf)
        /*0020*/ 	.word	0x00000016


	//----- nvinfo : EIATTR_FRAME_SIZE
	.align		4
.L_5:
        /*0024*/ 	.byte	0x04, 0x11
        /*0026*/ 	.short	(.L_7 - .L_6)
	.align		4
.L_6:
        /*0028*/ 	.word	index@(_Z21mma_16x16x16_baselinePK6__halfS1_Pf)
        /*002c*/ 	.word	0x00000000


	//----- nvinfo : EIATTR_MIN_STACK_SIZE
	.align		4
.L_7:
        /*0030*/ 	.byte	0x04, 0x12
        /*0032*/ 	.short	(.L_9 - .L_8)
	.align		4
.L_8:
        /*0034*/ 	.word	index@(_Z21mma_16x16x16_baselinePK6__halfS1_Pf)
        /*0038*/ 	.word	0x00000000


	//----- nvinfo : EIATTR_MIN_STACK_SIZE
	.align		4
.L_9:
        /*003c*/ 	.byte	0x04, 0x12
        /*003e*/ 	.short	(.L_11 - .L_10)
	.align		4
.L_10:
        /*0040*/ 	.word	index@(_Z23mma_16x16x32_simulationPK6__halfS1_Pf)
        /*0044*/ 	.word	0x00000000
.L_11:


//--------------------- .nv.compat                --------------------------
	.section	.nv.compat,"",@"SHT_CUDA_COMPAT_INFO"
	.align	4
        /*0000*/ 	.byte	0x02, 0x09, 0x00, 0x00, 0x02, 0x02, 0x01, 0x00, 0x02, 0x05, 0x05, 0x00, 0x03, 0x07, 0x01, 0x01
        /*0010*/ 	.byte	0x02, 0x03, 0x00, 0x00, 0x02, 0x06, 0x01, 0x00, 0x04, 0x0b, 0x08, 0x00, 0x09, 0x00, 0x00, 0x00
        /*0020*/ 	.byte	0x00, 0x00, 0x00, 0x00


//--------------------- .nv.info._Z21mma_16x16x16_baselinePK6__halfS1_Pf --------------------------
	.section	.nv.info._Z21mma_16x16x16_baselinePK6__halfS1_Pf,"",@"SHT_CUDA_INFO"
	.sectionflags	@""
	.align	4


	//----- nvinfo : EIATTR_CUDA_API_VERSION
	.align		4
        /*0000*/ 	.byte	0x04, 0x37
        /*0002*/ 	.short	(.L_13 - .L_12)
.L_12:
        /*0004*/ 	.word	0x00000082


	//----- nvinfo : EIATTR_KPARAM_INFO
	.align		4
.L_13:
        /*0008*/ 	.byte	0x04, 0x17
        /*000a*/ 	.short	(.L_15 - .L_14)
.L_14:
        /*000c*/ 	.word	0x00000000
        /*0010*/ 	.short	0x0002
        /*0012*/ 	.short	0x0010
        /*0014*/ 	.byte	0x00, 0xf5, 0x21, 0x00


	//----- nvinfo : EIATTR_KPARAM_INFO
	.align		4
.L_15:
        /*0018*/ 	.byte	0x04, 0x17
        /*001a*/ 	.short	(.L_17 - .L_16)
.L_16:
        /*001c*/ 	.word	0x00000000
        /*0020*/ 	.short	0x0001
        /*0022*/ 	.short	0x0008
        /*0024*/ 	.byte	0x00, 0xf5, 0x21, 0x00


	//----- nvinfo : EIATTR_KPARAM_INFO
	.align		4
.L_17:
        /*0028*/ 	.byte	0x04, 0x17
        /*002a*/ 	.short	(.L_19 - .L_18)
.L_18:
        /*002c*/ 	.word	0x00000000
        /*0030*/ 	.short	0x0000
        /*0032*/ 	.short	0x0000
        /*0034*/ 	.byte	0x00, 0xf5, 0x21, 0x00


	//----- nvinfo : EIATTR_SPARSE_MMA_MASK
	.align		4
.L_19:
        /*0038*/ 	.byte	0x03, 0x50
        /*003a*/ 	.short	0x0000


	//----- nvinfo : EIATTR_WMMA_USED
	.align		4
        /*003c*/ 	.byte	0x01, 0x2b
	.zero		2


	//----- nvinfo : EIATTR_MAXREG_COUNT
	.align		4
        /*0040*/ 	.byte	0x03, 0x1b
        /*0042*/ 	.short	0x00ff


	//----- nvinfo : EIATTR_MERCURY_ISA_VERSION
	.align		4
        /*0044*/ 	.byte	0x03, 0x5f
        /*0046*/ 	.short	0x0101


	//----- nvinfo : EIATTR_VRC_CTA_INIT_COUNT
	.align		4
        /*0048*/ 	.byte	0x02, 0x4a
	.zero		1
	.zero		1


	//----- nvinfo : EIATTR_EXIT_INSTR_OFFSETS
	.align		4
        /*004c*/ 	.byte	0x04, 0x1c
        /*004e*/ 	.short	(.L_21 - .L_20)


	//   ....[0]....
.L_20:
        /*0050*/ 	.word	0x00000030


	//   ....[1]....
        /*0054*/ 	.word	0x00000210


	//----- nvinfo : EIATTR_CBANK_PARAM_SIZE
	.align		4
.L_21:
        /*0058*/ 	.byte	0x03, 0x19
        /*005a*/ 	.short	0x0018


	//----- nvinfo : EIATTR_PARAM_CBANK
	.align		4
        /*005c*/ 	.byte	0x04, 0x0a
        /*005e*/ 	.short	(.L_23 - .L_22)
	.align		4
.L_22:
        /*0060*/ 	.word	index@(.nv.constant0._Z21mma_16x16x16_baselinePK6__halfS1_Pf)
        /*0064*/ 	.short	0x0380
        /*0066*/ 	.short	0x0018


	//----- nvinfo : EIATTR_SW_WAR
	.align		4
.L_23:
        /*0068*/ 	.byte	0x04, 0x36
        /*006a*/ 	.short	(.L_25 - .L_24)
.L_24:
        /*006c*/ 	.word	0x00000008
.L_25:


//--------------------- .nv.info._Z23mma_16x16x32_simulationPK6__halfS1_Pf --------------------------
	.section	.nv.info._Z23mma_16x16x32_simulationPK6__halfS1_Pf,"",@"SHT_CUDA_INFO"
	.sectionflags	@""
	.align	4


	//----- nvinfo : EIATTR_CUDA_API_VERSION
	.align		4
        /*0000*/ 	.byte	0x04, 0x37
        /*0002*/ 	.short	(.L_27 - .L_26)
.L_26:
        /*0004*/ 	.word	0x00000082


	//----- nvinfo : EIATTR_KPARAM_INFO
	.align		4
.L_27:
        /*0008*/ 	.byte	0x04, 0x17
        /*000a*/ 	.short	(.L_29 - .L_28)
.L_28:
        /*000c*/ 	.word	0x00000000
        /*0010*/ 	.short	0x0002
        /*0012*/ 	.short	0x0010
        /*0014*/ 	.byte	0x00, 0xf5, 0x21, 0x00


	//----- nvinfo : EIATTR_KPARAM_INFO
	.align		4
.L_29:
        /*0018*/ 	.byte	0x04, 0x17
        /*001a*/ 	.short	(.L_31 - .L_30)
.L_30:
        /*001c*/ 	.word	0x00000000
        /*0020*/ 	.short	0x0001
        /*0022*/ 	.short	0x0008
        /*0024*/ 	.byte	0x00, 0xf5, 0x21, 0x00


	//----- nvinfo : EIATTR_KPARAM_INFO
	.align		4
.L_31:
        /*0028*/ 	.byte	0x04, 0x17
        /*002a*/ 	.short	(.L_33 - .L_32)
.L_32:
        /*002c*/ 	.word	0x00000000
        /*0030*/ 	.short	0x0000
        /*0032*/ 	.short	0x0000
        /*0034*/ 	.byte	0x00, 0xf5, 0x21, 0x00


	//----- nvinfo : EIATTR_SPARSE_MMA_MASK
	.align		4
.L_33:
        /*0038*/ 	.byte	0x03, 0x50
        /*003a*/ 	.short	0x0000


	//----- nvinfo : EIATTR_WMMA_USED
	.align		4
        /*003c*/ 	.byte	0x01, 0x2b
	.zero		2


	//----- nvinfo : EIATTR_MAXREG_COUNT
	.align		4
        /*0040*/ 	.byte	0x03, 0x1b
        /*0042*/ 	.short	0x00ff


	//----- nvinfo : EIATTR_MERCURY_ISA_VERSION
	.align		4
        /*0044*/ 	.byte	0x03, 0x5f
        /*0046*/ 	.short	0x0101


	//----- nvinfo : EIATTR_VRC_CTA_INIT_COUNT
	.align		4
        /*0048*/ 	.byte	0x02, 0x4a
	.zero		1
	.zero		1


	//----- nvinfo : EIATTR_EXIT_INSTR_OFFSETS
	.align		4
        /*004c*/ 	.byte	0x04, 0x1c
        /*004e*/ 	.short	(.L_35 - .L_34)


	//   ....[0]....
.L_34:
        /*0050*/ 	.word	0x00000030


	//   ....[1]....
        /*0054*/ 	.word	0x00000330


	//----- nvinfo : EIATTR_CBANK_PARAM_SIZE
	.align		4
.L_35:
        /*0058*/ 	.byte	0x03, 0x19
        /*005a*/ 	.short	0x0018


	//----- nvinfo : EIATTR_PARAM_CBANK
	.align		4
        /*005c*/ 	.byte	0x04, 0x0a
        /*005e*/ 	.short	(.L_37 - .L_36)
	.align		4
.L_36:
        /*0060*/ 	.word	index@(.nv.constant0._Z23mma_16x16x32_simulationPK6__halfS1_Pf)
        /*0064*/ 	.short	0x0380
        /*0066*/ 	.short	0x0018


	//----- nvinfo : EIATTR_SW_WAR
	.align		4
.L_37:
        /*0068*/ 	.byte	0x04, 0x36
        /*006a*/ 	.short	(.L_39 - .L_38)
.L_38:
        /*006c*/ 	.word	0x00000008
.L_39:


//--------------------- .nv.callgraph             --------------------------
	.section	.nv.callgraph,"",@"SHT_CUDA_CALLGRAPH"
	.align	4
	.sectionentsize	8
	.align		4
        /*0000*/ 	.word	0x00000000
	.align		4
        /*0004*/ 	.word	0xffffffff
	.align		4
        /*0008*/ 	.word	0x00000000
	.align		4
        /*000c*/ 	.word	0xfffffffe
	.align		4
        /*0010*/ 	.word	0x00000000
	.align		4
        /*0014*/ 	.word	0xfffffffd
	.align		4
        /*0018*/ 	.word	0x00000000
	.align		4
        /*001c*/ 	.word	0xfffffffc


//--------------------- .text._Z21mma_16x16x16_baselinePK6__halfS1_Pf --------------------------
	.section	.text._Z21mma_16x16x16_baselinePK6__halfS1_Pf,"ax",@progbits
	.align	128
        .global         _Z21mma_16x16x16_baselinePK6__halfS1_Pf
        .type           _Z21mma_16x16x16_baselinePK6__halfS1_Pf,@function
        .size           _Z21mma_16x16x16_baselinePK6__halfS1_Pf,(.L_x_2 - _Z21mma_16x16x16_baselinePK6__halfS1_Pf)
        .other          _Z21mma_16x16x16_baselinePK6__halfS1_Pf,@"STO_CUDA_ENTRY STV_DEFAULT"
_Z21mma_16x16x16_baselinePK6__halfS1_Pf:
.text._Z21mma_16x16x16_baselinePK6__halfS1_Pf:
[----:B------:R-:W-:Y:S01]  /*0000*/  LDC R1, c[0x0][0x37c] ;  /* 0x0000df00ff017b82 */ /* 0x000fe20000000800 */
[----:B------:R-:W0:Y:S02]  /*0010*/  S2R R0, SR_TID.X ;  /* 0x0000000000007919 */ /* 0x000e240000002100 */
[----:B0-----:R-:W-:-:S13]  /*0020*/  ISETP.GT.U32.AND P0, PT, R0, 0x1f, PT ;  /* 0x0000001f0000780c */ /* 0x001fda0003f04070 */
[----:B------:R-:W-:Y:S05]  /*0030*/  @P0 EXIT ;  /* 0x000000000000094d */ /* 0x000fea0003800000 */
[----:B------:R-:W0:Y:S01]  /*0040*/  S2R R9, SR_LANEID ;  /* 0x0000000000097919 */ /* 0x000e220000000000 */
[----:B------:R-:W1:Y:S01]  /*0050*/  LDCU.128 UR8, c[0x0][0x380] ;  /* 0x00007000ff0877ac */ /* 0x000e620008000c00 */
[----:B------:R-:W-:Y:S01]  /*0060*/  IMAD.MOV.U32 R3, RZ, RZ, RZ ;  /* 0x000000ffff037224 */ /* 0x000fe200078e00ff */
[----:B------:R-:W2:Y:S01]  /*0070*/  LDCU.64 UR4, c[0x0][0x358] ;  /* 0x00006b00ff0477ac */ /* 0x000ea20008000a00 */
[----:B------:R-:W3:Y:S01]  /*0080*/  LDCU.64 UR6, c[0x0][0x390] ;  /* 0x00007200ff0677ac */ /* 0x000ee20008000a00 */
[----:B0-----:R-:W-:Y:S02]  /*0090*/  LOP3.LUT R2, R9, 0x3, RZ, 0xc0, !PT ;  /* 0x0000000309027812 */ /* 0x001fe400078ec0ff */
[----:B------:R-:W-:-:S05]  /*00a0*/  SHF.R.U32.HI R9, RZ, 0x2, R9 ;  /* 0x00000002ff097819 */ /* 0x000fca0000011609 */
[----:B------:R-:W-:-:S04]  /*00b0*/  IMAD.WIDE.U32 R4, R9, 0x10, R2 ;  /* 0x0000001009047825 */ /* 0x000fc800078e0002 */
[----:B------:R-:W-:Y:S01]  /*00c0*/  IMAD.WIDE.U32 R8, R9, 0x8, R2 ;  /* 0x0000000809087825 */ /* 0x000fe200078e0002 */
[----:B-1----:R-:W-:Y:S02]  /*00d0*/  LEA R2, P0, R4, UR8, 0x2 ;  /* 0x0000000804027c11 */ /* 0x002fe4000f8010ff */
[----:B------:R-:W-:Y:S02]  /*00e0*/  LEA R10, P1, R8, UR10, 0x2 ;  /* 0x0000000a080a7c11 */ /* 0x000fe4000f8210ff */
[----:B------:R-:W-:Y:S02]  /*00f0*/  LEA.HI.X R3, R4, UR9, R5, 0x2, P0 ;  /* 0x0000000904037c11 */ /* 0x000fe400080f1405 */
[----:B------:R-:W-:-:S03]  /*0100*/  LEA.HI.X R11, R8, UR11, R9, 0x2, P1 ;  /* 0x0000000b080b7c11 */ /* 0x000fc600088f1409 */
[----:B--2---:R-:W2:Y:S04]  /*0110*/  LDG.E R4, desc[UR4][R2.64] ;  /* 0x0000000402047981 */ /* 0x004ea8000c1e1900 */
[----:B------:R-:W2:Y:S04]  /*0120*/  LDG.E R5, desc[UR4][R2.64+0x200] ;  /* 0x0002000402057981 */ /* 0x000ea8000c1e1900 */
[----:B------:R-:W2:Y:S04]  /*0130*/  LDG.E R6, desc[UR4][R2.64+0x10] ;  /* 0x0000100402067981 */ /* 0x000ea8000c1e1900 */
[----:B------:R-:W2:Y:S04]  /*0140*/  LDG.E R7, desc[UR4][R2.64+0x210] ;  /* 0x0002100402077981 */ /* 0x000ea8000c1e1900 */
[----:B------:R-:W2:Y:S04]  /*0150*/  LDG.E R12, desc[UR4][R10.64] ;  /* 0x000000040a0c7981 */ /* 0x000ea8000c1e1900 */
[----:B------:R-:W2:Y:S04]  /*0160*/  LDG.E R13, desc[UR4][R10.64+0x10] ;  /* 0x000010040a0d7981 */ /* 0x000ea8000c1e1900 */
[----:B------:R-:W4:Y:S04]  /*0170*/  LDG.E R14, desc[UR4][R10.64+0x100] ;  /* 0x000100040a0e7981 */ /* 0x000f28000c1e1900 */
[----:B------:R-:W4:Y:S01]  /*0180*/  LDG.E R15, desc[UR4][R10.64+0x110] ;  /* 0x000110040a0f7981 */ /* 0x000f22000c1e1900 */
[C---:B--2---:R-:W-:Y:S08]  /*0190*/  HMMA.16816.F32 R16, R4.reuse, R12, RZ ;  /* 0x0000000c0410723c */ /* 0x044ff000000018ff */
[----:B----4-:R-:W-:Y:S01]  /*01a0*/  HMMA.16816.F32 R12, R4, R14, RZ ;  /* 0x0000000e040c723c */ /* 0x010fe200000018ff */
[----:B---3--:R-:W-:-:S04]  /*01b0*/  LEA R4, P0, R8, UR6, 0x3 ;  /* 0x0000000608047c11 */ /* 0x008fc8000f8018ff */
[----:B------:R-:W-:-:S06]  /*01c0*/  LEA.HI.X R5, R8, UR7, R9, 0x3, P0 ;  /* 0x0000000708057c11 */ /* 0x000fcc00080f1c09 */
[----:B------:R-:W-:Y:S04]  /*01d0*/  STG.E.64 desc[UR4][R4.64], R16 ;  /* 0x0000001004007986 */ /* 0x000fe8000c101b04 */
[----:B------:R-:W-:Y:S04]  /*01e0*/  STG.E.64 desc[UR4][R4.64+0x200], R18 ;  /* 0x0002001204007986 */ /* 0x000fe8000c101b04 */
[----:B------:R-:W-:Y:S04]  /*01f0*/  STG.E.64 desc[UR4][R4.64+0x20], R12 ;  /* 0x0000200c04007986 */ /* 0x000fe8000c101b04 */
[----:B------:R-:W-:Y:S01]  /*0200*/  STG.E.64 desc[UR4][R4.64+0x220], R14 ;  /* 0x0002200e04007986 */ /* 0x000fe2000c101b04 */
[----:B------:R-:W-:Y:S05]  /*0210*/  EXIT ;  /* 0x000000000000794d */ /* 0x000fea0003800000 */
.L_x_0:
[----:B------:R-:W-:-:S00]  /*0220*/  BRA `(.L_x_0) ;  /* 0xfffffffc00fc7947 */ /* 0x000fc0000383ffff */
[----:B------:R-:W-:-:S00]  /*0230*/  NOP ;  /* 0x0000000000007918 */ /* 0x000fc00000000000 */
        /* <DEDUP_REMOVED lines=12> */
.L_x_2:


//--------------------- .text._Z23mma_16x16x32_simulationPK6__halfS1_Pf --------------------------
	.section	.text._Z23mma_16x16x32_simulationPK6__halfS1_Pf,"ax",@progbits
	.align	128
        .global         _Z23mma_16x16x32_simulationPK6__halfS1_Pf
        .type           _Z23mma_16x16x32_simulationPK6__halfS1_Pf,@function
        .size           _Z23mma_16x16x32_simulationPK6__halfS1_Pf,(.L_x_3 - _Z23mma_16x16x32_simulationPK6__halfS1_Pf)
        .other          _Z23mma_16x16x32_simulationPK6__halfS1_Pf,@"STO_CUDA_ENTRY STV_DEFAULT"
_Z23mma_16x16x32_simulationPK6__halfS1_Pf:
.text._Z23mma_16x16x32_simulationPK6__halfS1_Pf:
        /* <DEDUP_REMOVED lines=8> */
[----:B-1----:R-:W-:Y:S01]  /*0080*/  UIADD3 UR5, UP0, UPT, UR8, 0x20, URZ ;  /* 0x0000002008057890 */ /* 0x002fe2000ff1e0ff */
[----:B0-----:R-:W-:Y:S02]  /*0090*/  LOP3.LUT R2, R5, 0x3, RZ, 0xc0, !PT ;  /* 0x0000000305027812 */ /* 0x001fe400078ec0ff */
[----:B------:R-:W-:-:S05]  /*00a0*/  SHF.R.U32.HI R5, RZ, 0x2, R5 ;  /* 0x00000002ff057819 */ /* 0x000fca0000011605 */
[----:B------:R-:W-:-:S04]  /*00b0*/  IMAD.WIDE.U32 R6, R5, 0x10, R2 ;  /* 0x0000001005067825 */ /* 0x000fc800078e0002 */
[----:B------:R-:W-:Y:S01]  /*00c0*/  IMAD.WIDE.U32 R2, R5, 0x8, R2 ;  /* 0x0000000805027825 */ /* 0x000fe200078e0002 */
[----:B------:R-:W-:Y:S02]  /*00d0*/  LEA R4, P0, R6, UR8, 0x2 ;  /* 0x0000000806047c11 */ /* 0x000fe4000f8010ff */
[----:B------:R-:W-:Y:S02]  /*00e0*/  LEA R8, P1, R2, UR10, 0x2 ;  /* 0x0000000a02087c11 */ /* 0x000fe4000f8210ff */
[----:B------:R-:W-:Y:S02]  /*00f0*/  LEA.HI.X R5, R6, UR9, R7, 0x2, P0 ;  /* 0x0000000906057c11 */ /* 0x000fe400080f1407 */
[----:B------:R-:W-:-:S03]  /*0100*/  LEA.HI.X R9, R2, UR11, R3, 0x2, P1 ;  /* 0x0000000b02097c11 */ /* 0x000fc600088f1403 */
[----:B--2---:R-:W2:Y:S04]  /*0110*/  LDG.E R12, desc[UR12][R4.64] ;  /* 0x0000000c040c7981 */ /* 0x004ea8000c1e1900 */
[----:B------:R-:W2:Y:S04]  /*0120*/  LDG.E R13, desc[UR12][R4.64+0x200] ;  /* 0x0002000c040d7981 */ /* 0x000ea8000c1e1900 */
[----:B------:R-:W2:Y:S04]  /*0130*/  LDG.E R14, desc[UR12][R4.64+0x10] ;  /* 0x0000100c040e7981 */ /* 0x000ea8000c1e1900 */
[----:B------:R-:W2:Y:S01]  /*0140*/  LDG.E R15, desc[UR12][R4.64+0x210] ;  /* 0x0002100c040f7981 */ /* 0x000ea2000c1e1900 */
[----:B------:R-:W-:-:S03]  /*0150*/  UIADD3.X UR6, UPT, UPT, URZ, UR9, URZ, UP0, !UPT ;  /* 0x00000009ff067290 */ /* 0x000fc600087fe4ff */
[----:B------:R-:W2:Y:S04]  /*0160*/  LDG.E R10, desc[UR12][R8.64] ;  /* 0x0000000c080a7981 */ /* 0x000ea8000c1e1900 */
[----:B------:R-:W2:Y:S04]  /*0170*/  LDG.E R11, desc[UR12][R8.64+0x10] ;  /* 0x0000100c080b7981 */ /* 0x000ea8000c1e1900 */
[----:B------:R-:W3:Y:S04]  /*0180*/  LDG.E R18, desc[UR12][R8.64+0x100] ;  /* 0x0001000c08127981 */ /* 0x000ee8000c1e1900 */
[----:B------:R2:W3:Y:S01]  /*0190*/  LDG.E R19, desc[UR12][R8.64+0x110] ;  /* 0x0001100c08137981 */ /* 0x0004e2000c1e1900 */
[----:B------:R-:W-:Y:S01]  /*01a0*/  UIADD3 UR4, UP0, UPT, UR10, 0x200, URZ ;  /* 0x000002000a047890 */ /* 0x000fe2000ff1e0ff */
[----:B------:R-:W-:-:S03]  /*01b0*/  LEA R20, P0, R6, UR5, 0x2 ;  /* 0x0000000506147c11 */ /* 0x000fc6000f8010ff */
[----:B------:R-:W-:Y:S01]  /*01c0*/  UIADD3.X UR5, UPT, UPT, URZ, UR11, URZ, UP0, !UPT ;  /* 0x0000000bff057290 */ /* 0x000fe200087fe4ff */
[----:B------:R-:W-:Y:S02]  /*01d0*/  LEA.HI.X R21, R6, UR6, R7, 0x2, P0 ;  /* 0x0000000606157c11 */ /* 0x000fe400080f1407 */
[----:B------:R-:W-:-:S03]  /*01e0*/  LEA R22, P0, R2, UR4, 0x2 ;  /* 0x0000000402167c11 */ /* 0x000fc6000f8010ff */
[----:B------:R-:W4:Y:S01]  /*01f0*/  LDG.E R4, desc[UR12][R20.64] ;  /* 0x0000000c14047981 */ /* 0x000f22000c1e1900 */
[----:B------:R-:W-:-:S03]  /*0200*/  LEA.HI.X R23, R2, UR5, R3, 0x2, P0 ;  /* 0x0000000502177c11 */ /* 0x000fc600080f1403 */
[----:B------:R-:W4:Y:S01]  /*0210*/  LDG.E R5, desc[UR12][R20.64+0x200] ;  /* 0x0002000c14057981 */ /* 0x000f22000c1e1900 */
[----:B------:R-:W0:Y:S03]  /*0220*/  LDCU.64 UR4, c[0x0][0x390] ;  /* 0x00007200ff0477ac */ /* 0x000e260008000a00 */
[----:B------:R-:W4:Y:S04]  /*0230*/  LDG.E R6, desc[UR12][R20.64+0x10] ;  /* 0x0000100c14067981 */ /* 0x000f28000c1e1900 */
[----:B------:R-:W4:Y:S04]  /*0240*/  LDG.E R7, desc[UR12][R20.64+0x210] ;  /* 0x0002100c14077981 */ /* 0x000f28000c1e1900 */
[----:B------:R-:W4:Y:S04]  /*0250*/  LDG.E R24, desc[UR12][R22.64] ;  /* 0x0000000c16187981 */ /* 0x000f28000c1e1900 */
[----:B------:R-:W4:Y:S04]  /*0260*/  LDG.E R25, desc[UR12][R22.64+0x10] ;  /* 0x0000100c16197981 */ /* 0x000f28000c1e1900 */
[----:B------:R-:W5:Y:S04]  /*0270*/  LDG.E R16, desc[UR12][R22.64+0x100] ;  /* 0x0001000c16107981 */ /* 0x000f68000c1e1900 */
[----:B------:R-:W5:Y:S01]  /*0280*/  LDG.E R17, desc[UR12][R22.64+0x110] ;  /* 0x0001100c16117981 */ /* 0x000f62000c1e1900 */
[C---:B--2---:R-:W-:Y:S08]  /*0290*/  HMMA.16816.F32 R8, R12.reuse, R10, RZ ;  /* 0x0000000a0c08723c */ /* 0x044ff000000018ff */
[----:B---3--:R-:W-:-:S12]  /*02a0*/  HMMA.16816.F32 R12, R12, R18, RZ ;  /* 0x000000120c0c723c */ /* 0x008fd800000018ff */
[C---:B----4-:R-:W-:Y:S08]  /*02b0*/  HMMA.16816.F32 R8, R4.reuse, R24, R8 ;  /* 0x000000180408723c */ /* 0x050ff00000001808 */
[----:B-----5:R-:W-:Y:S01]  /*02c0*/  HMMA.16816.F32 R12, R4, R16, R12 ;  /* 0x00000010040c723c */ /* 0x020fe2000000180c */
[----:B0-----:R-:W-:-:S04]  /*02d0*/  LEA R4, P0, R2, UR4, 0x3 ;  /* 0x0000000402047c11 */ /* 0x001fc8000f8018ff */
[----:B------:R-:W-:-:S06]  /*02e0*/  LEA.HI.X R5, R2, UR5, R3, 0x3, P0 ;  /* 0x0000000502057c11 */ /* 0x000fcc00080f1c03 */
[----:B------:R-:W-:Y:S04]  /*02f0*/  STG.E.64 desc[UR12][R4.64], R8 ;  /* 0x0000000804007986 */ /* 0x000fe8000c101b0c */
[----:B------:R-:W-:Y:S04]  /*0300*/  STG.E.64 desc[UR12][R4.64+0x200], R10 ;  /* 0x0002000a04007986 */ /* 0x000fe8000c101b0c */
[----:B------:R-:W-:Y:S04]  /*0310*/  STG.E.64 desc[UR12][R4.64+0x20], R12 ;  /* 0x0000200c04007986 */ /* 0x000fe8000c101b0c */
[----:B------:R-:W-:Y:S01]  /*0320*/  STG.E.64 desc[UR12][R4.64+0x220], R14 ;  /* 0x0002200e04007986 */ /* 0x000fe2000c101b0c */
[----:B------:R-:W-:Y:S05]  /*0330*/  EXIT ;  /* 0x000000000000794d */ /* 0x000fea0003800000 */
.L_x_1:
        /* <DEDUP_REMOVED lines=12> */
.L_x_3:


//--------------------- .nv.shared.reserved.0     --------------------------
	.section	.nv.shared.reserved.0,"aw",@nobits
	.weak		__nv_reservedSMEM_offset_0_alias
	.size		__nv_reservedSMEM_offset_0_alias, 0, 64
	.other		__nv_reservedSMEM_offset_0_alias,@"STO_CUDA_RESERVED_SHARED STV_DEFAULT"
__nv_reservedSMEM_offset_0_alias:
	.zero		0
	.zero		64


//--------------------- .nv.constant0._Z21mma_16x16x16_baselinePK6__halfS1_Pf --------------------------
	.section	.nv.constant0._Z21mma_16x16x16_baselinePK6__halfS1_Pf,"a",@progbits
	.sectionflags	@""
	.align	4
.nv.constant0._Z21mma_16x16x16_baselinePK6__halfS1_Pf:
	.zero		920


//--------------------- .nv.constant0._Z23mma_16x16x32_simulationPK6__halfS1_Pf --------------------------
	.section	.nv.constant0._Z23mma_16x16x32_simulationPK6__halfS1_Pf,"a",@progbits
	.sectionflags	@""
	.align	4
.nv.constant0._Z23mma_16x16x32_simulationPK6__halfS1_Pf:
	.zero		920


//--------------------- SYMBOLS --------------------------

	.type		.nv.reservedSmem.offset0,@object
	.size		.nv.reservedSmem.offset0,0x4
